//
// Generated by NVIDIA NVVM Compiler
//
// Compiler Build ID: CL-36424714
// Cuda compilation tools, release 13.0, V13.0.88
// Based on NVVM 20.0.0
//

.version 9.0
.target sm_100
.address_size 64

	// .globl	_Z6kernelPiS_S_S_S_

.visible .entry _Z6kernelPiS_S_S_S_(
	.param .u64 .ptr .align 1 _Z6kernelPiS_S_S_S__param_0,
	.param .u64 .ptr .align 1 _Z6kernelPiS_S_S_S__param_1,
	.param .u64 .ptr .align 1 _Z6kernelPiS_S_S_S__param_2,
	.param .u64 .ptr .align 1 _Z6kernelPiS_S_S_S__param_3,
	.param .u64 .ptr .align 1 _Z6kernelPiS_S_S_S__param_4
)
{
	.reg .pred 	%p<5>;
	.reg .b32 	%r<10>;
	.reg .b64 	%rd<17>;

	ld.param.u64 	%rd1, [_Z6kernelPiS_S_S_S__param_0];
	ld.param.u64 	%rd2, [_Z6kernelPiS_S_S_S__param_1];
	ld.param.u64 	%rd3, [_Z6kernelPiS_S_S_S__param_2];
	ld.param.u64 	%rd4, [_Z6kernelPiS_S_S_S__param_3];
	ld.param.u64 	%rd5, [_Z6kernelPiS_S_S_S__param_4];
	cvta.to.global.u64 	%rd6, %rd5;
	cvta.to.global.u64 	%rd7, %rd4;
	cvta.to.global.u64 	%rd8, %rd3;
	cvta.to.global.u64 	%rd9, %rd2;
	cvta.to.global.u64 	%rd10, %rd1;
	mov.u32 	%r1, %ctaid.x;
	mov.u32 	%r2, %ntid.x;
	mov.u32 	%r3, %tid.x;
	mad.lo.s32 	%r4, %r1, %r2, %r3;
	mul.wide.s32 	%rd11, %r4, 4;
	add.s64 	%rd12, %rd10, %rd11;
	ld.global.u32 	%r5, [%rd12];
	shfl.sync.idx.b32	%r6|%p1, %r5, 0, 7199, -1;
	shfl.sync.idx.b32	%r7|%p2, %r5, 1, 7199, -1;
	shfl.sync.idx.b32	%r8|%p3, %r5, 2, 7199, -1;
	shfl.sync.idx.b32	%r9|%p4, %r5, 3, 7199, -1;
	add.s64 	%rd13, %rd9, %rd11;
	st.global.u32 	[%rd13], %r6;
	add.s64 	%rd14, %rd8, %rd11;
	st.global.u32 	[%rd14], %r7;
	add.s64 	%rd15, %rd7, %rd11;
	st.global.u32 	[%rd15], %r8;
	add.s64 	%rd16, %rd6, %rd11;
	st.global.u32 	[%rd16], %r9;
	ret;

}


// ===== COMPILED SASS (sm_100) =====

	.target	sm_100

	.elftype	@"ET_EXEC"


//--------------------- .note.nv.tkinfo           --------------------------
	.section	.note.nv.tkinfo,"",@"SHT_NOTE"
	.sectionflags	@"SHF_NOTE_NV_TKINFO"
	.tkinfo
        /*0018*/ 	.word	0x00000002
        /*0030*/ 	.string	""
        /*0030*/ 	.string	"ptxas"
        /*0030*/ 	.string	"Cuda compilation tools, release 13.0, V13.0.88"
        /*0030*/ 	.string	"Build cuda_13.0.r13.0/compiler.36424714_0"
        /*0030*/ 	.string	"-arch sm_100 -m 64 "



//--------------------- .note.nv.cuinfo           --------------------------
	.section	.note.nv.cuinfo,"",@"SHT_NOTE"
	.sectionflags	@"SHF_NOTE_NV_CUINFO"
        /*0018*/ 	.short	0x0002
        /*001a*/ 	.short	0x0064
        /*001c*/ 	.short	0x0082
	.zero		2


//--------------------- .nv.info                  --------------------------
	.section	.nv.info,"",@"SHT_CUDA_INFO"
	.align	4


	//----- nvinfo : EIATTR_REGCOUNT
	.align		4
        /*0000*/ 	.byte	0x04, 0x2f
        /*0002*/ 	.short	(.L_1 - .L_0)
	.align		4
.L_0:
        /*0004*/ 	.word	index@(_Z6kernelPiS_S_S_S_)
        /*0008*/ 	.word	0x00000018


	//----- nvinfo : EIATTR_FRAME_SIZE
	.align		4
.L_1:
        /*000c*/ 	.byte	0x04, 0x11
        /*000e*/ 	.short	(.L_3 - .L_2)
	.align		4
.L_2:
        /*0010*/ 	.word	index@(_Z6kernelPiS_S_S_S_)
        /*0014*/ 	.word	0x00000000


	//----- nvinfo : EIATTR_MIN_STACK_SIZE
	.align		4
.L_3:
        /*0018*/ 	.byte	0x04, 0x12
        /*001a*/ 	.short	(.L_5 - .L_4)
	.align		4
.L_4:
        /*001c*/ 	.word	index@(_Z6kernelPiS_S_S_S_)
        /*0020*/ 	.word	0x00000000
.L_5:


//--------------------- .nv.compat                --------------------------
	.section	.nv.compat,"",@"SHT_CUDA_COMPAT_INFO"
	.align	4
        /*0000*/ 	.byte	0x02, 0x09, 0x00, 0x00, 0x02, 0x02, 0x01, 0x00, 0x02, 0x05, 0x05, 0x00, 0x03, 0x07, 0x01, 0x01
        /*0010*/ 	.byte	0x02, 0x03, 0x00, 0x00, 0x02, 0x06, 0x01, 0x00, 0x04, 0x0b, 0x08, 0x00, 0x09, 0x00, 0x00, 0x00
        /*0020*/ 	.byte	0x00, 0x00, 0x00, 0x00


//--------------------- .nv.info._Z6kernelPiS_S_S_S_ --------------------------
	.section	.nv.info._Z6kernelPiS_S_S_S_,"",@"SHT_CUDA_INFO"
	.sectionflags	@""
	.align	4


	//----- nvinfo : EIATTR_CUDA_API_VERSION
	.align		4
        /*0000*/ 	.byte	0x04, 0x37
        /*0002*/ 	.short	(.L_7 - .L_6)
.L_6:
        /*0004*/ 	.word	0x00000082


	//----- nvinfo : EIATTR_KPARAM_INFO
	.align		4
.L_7:
        /*0008*/ 	.byte	0x04, 0x17
        /*000a*/ 	.short	(.L_9 - .L_8)
.L_8:
        /*000c*/ 	.word	0x00000000
        /*0010*/ 	.short	0x0004
        /*0012*/ 	.short	0x0020
        /*0014*/ 	.byte	0x00, 0xf5, 0x21, 0x00


	//----- nvinfo : EIATTR_KPARAM_INFO
	.align		4
.L_9:
        /*0018*/ 	.byte	0x04, 0x17
        /*001a*/ 	.short	(.L_11 - .L_10)
.L_10:
        /*001c*/ 	.word	0x00000000
        /*0020*/ 	.short	0x0003
        /*0022*/ 	.short	0x0018
        /*0024*/ 	.byte	0x00, 0xf5, 0x21, 0x00


	//----- nvinfo : EIATTR_KPARAM_INFO
	.align		4
.L_11:
        /*0028*/ 	.byte	0x04, 0x17
        /*002a*/ 	.short	(.L_13 - .L_12)
.L_12:
        /*002c*/ 	.word	0x00000000
        /*0030*/ 	.short	0x0002
        /*0032*/ 	.short	0x0010
        /*0034*/ 	.byte	0x00, 0xf5, 0x21, 0x00


	//----- nvinfo : EIATTR_KPARAM_INFO
	.align		4
.L_13:
        /*0038*/ 	.byte	0x04, 0x17
        /*003a*/ 	.short	(.L_15 - .L_14)
.L_14:
        /*003c*/ 	.word	0x00000000
        /*0040*/ 	.short	0x0001
        /*0042*/ 	.short	0x0008
        /*0044*/ 	.byte	0x00, 0xf5, 0x21, 0x00


	//----- nvinfo : EIATTR_KPARAM_INFO
	.align		4
.L_15:
        /*0048*/ 	.byte	0x04, 0x17
        /*004a*/ 	.short	(.L_17 - .L_16)
.L_16:
        /*004c*/ 	.word	0x00000000
        /*0050*/ 	.short	0x0000
        /*0052*/ 	.short	0x0000
        /*0054*/ 	.byte	0x00, 0xf5, 0x21, 0x00


	//----- nvinfo : EIATTR_SPARSE_MMA_MASK
	.align		4
.L_17:
        /*0058*/ 	.byte	0x03, 0x50
        /*005a*/ 	.short	0x0000


	//----- nvinfo : EIATTR_MAXREG_COUNT
	.align		4
        /*005c*/ 	.byte	0x03, 0x1b
        /*005e*/ 	.short	0x00ff


	//----- nvinfo : EIATTR_MERCURY_ISA_VERSION
	.align		4
        /*0060*/ 	.byte	0x03, 0x5f
        /*0062*/ 	.short	0x0101


	//----- nvinfo : EIATTR_COOP_GROUP_MASK_REGIDS
	.align		4
        /*0064*/ 	.byte	0x04, 0x29
        /*0066*/ 	.short	(.L_19 - .L_18)


	//   ....[0]....
.L_18:
        /*0068*/ 	.word	0xffffffff


	//   ....[1]....
        /*006c*/ 	.word	0xffffffff


	//   ....[2]....
        /*0070*/ 	.word	0xffffffff


	//   ....[3]....
        /*0074*/ 	.word	0xffffffff


	//----- nvinfo : EIATTR_COOP_GROUP_INSTR_OFFSETS
	.align		4
.L_19:
        /*0078*/ 	.byte	0x04, 0x28
        /*007a*/ 	.short	(.L_21 - .L_20)


	//   ....[0]....
.L_20:
        /*007c*/ 	.word	0x00000110


	//   ....[1]....
        /*0080*/ 	.word	0x00000120


	//   ....[2]....
        /*0084*/ 	.word	0x00000130


	//   ....[3]....
        /*0088*/ 	.word	0x00000140


	//----- nvinfo : EIATTR_VRC_CTA_INIT_COUNT
	.align		4
.L_21:
        /*008c*/ 	.byte	0x02, 0x4a
	.zero		1
	.zero		1


	//----- nvinfo : EIATTR_EXIT_INSTR_OFFSETS
	.align		4
        /*0090*/ 	.byte	0x04, 0x1c
        /*0092*/ 	.short	(.L_23 - .L_22)


	//   ....[0]....
.L_22:
        /*0094*/ 	.word	0x00000190


	//----- nvinfo : EIATTR_CBANK_PARAM_SIZE
	.align		4
.L_23:
        /*0098*/ 	.byte	0x03, 0x19
        /*009a*/ 	.short	0x0028


	//----- nvinfo : EIATTR_PARAM_CBANK
	.align		4
        /*009c*/ 	.byte	0x04, 0x0a
        /*009e*/ 	.short	(.L_25 - .L_24)
	.align		4
.L_24:
        /*00a0*/ 	.word	index@(.nv.constant0._Z6kernelPiS_S_S_S_)
        /*00a4*/ 	.short	0x0380
        /*00a6*/ 	.short	0x0028


	//----- nvinfo : EIATTR_SW_WAR
	.align		4
.L_25:
        /*00a8*/ 	.byte	0x04, 0x36
        /*00aa*/ 	.short	(.L_27 - .L_26)
.L_26:
        /*00ac*/ 	.word	0x00000008
.L_27:


//--------------------- .nv.callgraph             --------------------------
	.section	.nv.callgraph,"",@"SHT_CUDA_CALLGRAPH"
	.align	4
	.sectionentsize	8
	.align		4
        /*0000*/ 	.word	0x00000000
	.align		4
        /*0004*/ 	.word	0xffffffff
	.align		4
        /*0008*/ 	.word	0x00000000
	.align		4
        /*000c*/ 	.word	0xfffffffe
	.align		4
        /*0010*/ 	.word	0x00000000
	.align		4
        /*0014*/ 	.word	0xfffffffd
	.align		4
        /*0018*/ 	.word	0x00000000
	.align		4
        /*001c*/ 	.word	0xfffffffc


//--------------------- .text._Z6kernelPiS_S_S_S_ --------------------------
	.section	.text._Z6kernelPiS_S_S_S_,"ax",@progbits
	.align	128
        .global         _Z6kernelPiS_S_S_S_
        .type           _Z6kernelPiS_S_S_S_,@function
        .size           _Z6kernelPiS_S_S_S_,(.L_x_1 - _Z6kernelPiS_S_S_S_)
        .other          _Z6kernelPiS_S_S_S_,@"STO_CUDA_ENTRY STV_DEFAULT"
_Z6kernelPiS_S_S_S_:
.text._Z6kernelPiS_S_S_S_:
[----:B------:R-:W-:Y:S01]  /*0000*/  LDC R1, c[0x0][0x37c] ;  /* 0x0000df00ff017b82 */ /* 0x000fe20000000800 */
[----:B------:R-:W0:Y:S07]  /*0010*/  S2R R0, SR_TID.X ;  /* 0x0000000000007919 */ /* 0x000e2e0000002100 */
[----:B------:R-:W0:Y:S01]  /*0020*/  S2UR UR6, SR_CTAID.X ;  /* 0x00000000000679c3 */ /* 0x000e220000002500 */
[----:B------:R-:W1:Y:S07]  /*0030*/  LDCU.64 UR4, c[0x0][0x358] ;  /* 0x00006b00ff0477ac */ /* 0x000e6e0008000a00 */
[----:B------:R-:W0:Y:S08]  /*0040*/  LDC R13, c[0x0][0x360] ;  /* 0x0000d800ff0d7b82 */ /* 0x000e300000000800 */
[----:B------:R-:W2:Y:S08]  /*0050*/  LDC.64 R2, c[0x0][0x380] ;  /* 0x0000e000ff027b82 */ /* 0x000eb00000000a00 */
[----:B------:R-:W3:Y:S01]  /*0060*/  LDC.64 R4, c[0x0][0x388] ;  /* 0x0000e200ff047b82 */ /* 0x000ee20000000a00 */
[----:B0-----:R-:W-:-:S07]  /*0070*/  IMAD R13, R13, UR6, R0 ;  /* 0x000000060d0d7c24 */ /* 0x001fce000f8e0200 */
[----:B------:R-:W0:Y:S01]  /*0080*/  LDC.64 R6, c[0x0][0x390] ;  /* 0x0000e400ff067b82 */ /* 0x000e220000000a00 */
[----:B--2---:R-:W-:-:S07]  /*0090*/  IMAD.WIDE R2, R13, 0x4, R2 ;  /* 0x000000040d027825 */ /* 0x004fce00078e0202 */
[----:B------:R-:W2:Y:S01]  /*00a0*/  LDC.64 R8, c[0x0][0x398] ;  /* 0x0000e600ff087b82 */ /* 0x000ea20000000a00 */
[----:B-1----:R2:W4:Y:S01]  /*00b0*/  LDG.E R0, desc[UR4][R2.64] ;  /* 0x0000000402007981 */ /* 0x002522000c1e1900 */
[----:B---3--:R-:W-:-:S06]  /*00c0*/  IMAD.WIDE R4, R13, 0x4, R4 ;  /* 0x000000040d047825 */ /* 0x008fcc00078e0204 */
[----:B------:R-:W1:Y:S01]  /*00d0*/  LDC.64 R10, c[0x0][0x3a0] ;  /* 0x0000e800ff0a7b82 */ /* 0x000e620000000a00 */
[----:B0-----:R-:W-:-:S04]  /*00e0*/  IMAD.WIDE R6, R13, 0x4, R6 ;  /* 0x000000040d067825 */ /* 0x001fc800078e0206 */
[----:B--2---:R-:W-:-:S04]  /*00f0*/  IMAD.WIDE R2, R13, 0x4, R8 ;  /* 0x000000040d027825 */ /* 0x004fc800078e0208 */
[----:B-1----:R-:W-:Y:S01]  /*0100*/  IMAD.WIDE R8, R13, 0x4, R10 ;  /* 0x000000040d087825 */ /* 0x002fe200078e020a */
[----:B----4-:R-:W0:Y:S04]  /*0110*/  SHFL.IDX PT, R15, R0, RZ, 0x1c1f ;  /* 0x001c1fff000f7589 */ /* 0x010e2800000e0000 */
[----:B------:R-:W1:Y:S04]  /*0120*/  SHFL.IDX PT, R17, R0, 0x1, 0x1c1f ;  /* 0x003c1f0000117f89 */ /* 0x000e6800000e0000 */
[----:B------:R-:W2:Y:S04]  /*0130*/  SHFL.IDX PT, R19, R0, 0x2, 0x1c1f ;  /* 0x005c1f0000137f89 */ /* 0x000ea800000e0000 */
[----:B------:R-:W3:Y:S04]  /*0140*/  SHFL.IDX PT, R21, R0, 0x3, 0x1c1f ;  /* 0x007c1f0000157f89 */ /* 0x000ee800000e0000 */
[----:B0-----:R-:W-:Y:S04]  /*0150*/  STG.E desc[UR4][R4.64], R15 ;  /* 0x0000000f04007986 */ /* 0x001fe8000c101904 */
[----:B-1----:R-:W-:Y:S04]  /*0160*/  STG.E desc[UR4][R6.64], R17 ;  /* 0x0000001106007986 */ /* 0x002fe8000c101904 */
[----:B--2---:R-:W-:Y:S04]  /*0170*/  STG.E desc[UR4][R2.64], R19 ;  /* 0x0000001302007986 */ /* 0x004fe8000c101904 */
[----:B---3--:R-:W-:Y:S01]  /*0180*/  STG.E desc[UR4][R8.64], R21 ;  /* 0x0000001508007986 */ /* 0x008fe2000c101904 */
[----:B------:R-:W-:Y:S05]  /*0190*/  EXIT ;  /* 0x000000000000794d */ /* 0x000fea0003800000 */
.L_x_0:
[----:B------:R-:W-:-:S00]  /*01a0*/  BRA `(.L_x_0) ;  /* 0xfffffffc00fc7947 */ /* 0x000fc0000383ffff */
[----:B------:R-:W-:-:S00]  /*01b0*/  NOP ;  /* 0x0000000000007918 */ /* 0x000fc00000000000 */
        /* <DEDUP_REMOVED lines=12> */
.L_x_1:


//--------------------- .nv.shared.reserved.0     --------------------------
	.section	.nv.shared.reserved.0,"aw",@nobits
	.weak		__nv_reservedSMEM_offset_0_alias
	.size		__nv_reservedSMEM_offset_0_alias, 0, 64
	.other		__nv_reservedSMEM_offset_0_alias,@"STO_CUDA_RESERVED_SHARED STV_DEFAULT"
__nv_reservedSMEM_offset_0_alias:
	.zero		0
	.zero		64


//--------------------- .nv.constant0._Z6kernelPiS_S_S_S_ --------------------------
	.section	.nv.constant0._Z6kernelPiS_S_S_S_,"a",@progbits
	.sectionflags	@""
	.align	4
.nv.constant0._Z6kernelPiS_S_S_S_:
	.zero		936


//--------------------- SYMBOLS --------------------------

	.type		.nv.reservedSmem.offset0,@object
	.size		.nv.reservedSmem.offset0,0x4
